//
// Generated by NVIDIA NVVM Compiler
//
// Compiler Build ID: CL-36424714
// Cuda compilation tools, release 13.0, V13.0.88
// Based on NVVM 20.0.0
//

.version 9.0
.target sm_100
.address_size 64

	// .globl	_Z9kerSquarePiS_

.visible .entry _Z9kerSquarePiS_(
	.param .u64 .ptr .align 1 _Z9kerSquarePiS__param_0,
	.param .u64 .ptr .align 1 _Z9kerSquarePiS__param_1
)
{
	.reg .b32 	%r<7>;
	.reg .b64 	%rd<8>;

	ld.param.u64 	%rd1, [_Z9kerSquarePiS__param_0];
	ld.param.u64 	%rd2, [_Z9kerSquarePiS__param_1];
	cvta.to.global.u64 	%rd3, %rd2;
	cvta.to.global.u64 	%rd4, %rd1;
	mov.u32 	%r1, %ctaid.x;
	mov.u32 	%r2, %ntid.x;
	mov.u32 	%r3, %tid.x;
	mad.lo.s32 	%r4, %r1, %r2, %r3;
	mul.wide.s32 	%rd5, %r4, 4;
	add.s64 	%rd6, %rd4, %rd5;
	ld.global.u32 	%r5, [%rd6];
	mul.lo.s32 	%r6, %r5, %r5;
	add.s64 	%rd7, %rd3, %rd5;
	st.global.u32 	[%rd7], %r6;
	ret;

}


// ===== COMPILED SASS (sm_100) =====

	.target	sm_100

	.elftype	@"ET_EXEC"


//--------------------- .note.nv.tkinfo           --------------------------
	.section	.note.nv.tkinfo,"",@"SHT_NOTE"
	.sectionflags	@"SHF_NOTE_NV_TKINFO"
	.tkinfo
        /*0018*/ 	.word	0x00000002
        /*0030*/ 	.string	""
        /*0030*/ 	.string	"ptxas"
        /*0030*/ 	.string	"Cuda compilation tools, release 13.0, V13.0.88"
        /*0030*/ 	.string	"Build cuda_13.0.r13.0/compiler.36424714_0"
        /*0030*/ 	.string	"-arch sm_100 -m 64 "



//--------------------- .note.nv.cuinfo           --------------------------
	.section	.note.nv.cuinfo,"",@"SHT_NOTE"
	.sectionflags	@"SHF_NOTE_NV_CUINFO"
        /*0018*/ 	.short	0x0002
        /*001a*/ 	.short	0x0064
        /*001c*/ 	.short	0x0082
	.zero		2


//--------------------- .nv.info                  --------------------------
	.section	.nv.info,"",@"SHT_CUDA_INFO"
	.align	4


	//----- nvinfo : EIATTR_REGCOUNT
	.align		4
        /*0000*/ 	.byte	0x04, 0x2f
        /*0002*/ 	.short	(.L_1 - .L_0)
	.align		4
.L_0:
        /*0004*/ 	.word	index@(_Z9kerSquarePiS_)
        /*0008*/ 	.word	0x0000000a


	//----- nvinfo : EIATTR_FRAME_SIZE
	.align		4
.L_1:
        /*000c*/ 	.byte	0x04, 0x11
        /*000e*/ 	.short	(.L_3 - .L_2)
	.align		4
.L_2:
        /*0010*/ 	.word	index@(_Z9kerSquarePiS_)
        /*0014*/ 	.word	0x00000000


	//----- nvinfo : EIATTR_MIN_STACK_SIZE
	.align		4
.L_3:
        /*0018*/ 	.byte	0x04, 0x12
        /*001a*/ 	.short	(.L_5 - .L_4)
	.align		4
.L_4:
        /*001c*/ 	.word	index@(_Z9kerSquarePiS_)
        /*0020*/ 	.word	0x00000000
.L_5:


//--------------------- .nv.compat                --------------------------
	.section	.nv.compat,"",@"SHT_CUDA_COMPAT_INFO"
	.align	4
        /*0000*/ 	.byte	0x02, 0x09, 0x00, 0x00, 0x02, 0x02, 0x01, 0x00, 0x02, 0x05, 0x05, 0x00, 0x03, 0x07, 0x01, 0x01
        /*0010*/ 	.byte	0x02, 0x03, 0x00, 0x00, 0x02, 0x06, 0x01, 0x00, 0x04, 0x0b, 0x08, 0x00, 0x09, 0x00, 0x00, 0x00
        /*0020*/ 	.byte	0x00, 0x00, 0x00, 0x00


//--------------------- .nv.info._Z9kerSquarePiS_ --------------------------
	.section	.nv.info._Z9kerSquarePiS_,"",@"SHT_CUDA_INFO"
	.sectionflags	@""
	.align	4


	//----- nvinfo : EIATTR_CUDA_API_VERSION
	.align		4
        /*0000*/ 	.byte	0x04, 0x37
        /*0002*/ 	.short	(.L_7 - .L_6)
.L_6:
        /*0004*/ 	.word	0x00000082


	//----- nvinfo : EIATTR_KPARAM_INFO
	.align		4
.L_7:
        /*0008*/ 	.byte	0x04, 0x17
        /*000a*/ 	.short	(.L_9 - .L_8)
.L_8:
        /*000c*/ 	.word	0x00000000
        /*0010*/ 	.short	0x0001
        /*0012*/ 	.short	0x0008
        /*0014*/ 	.byte	0x00, 0xf5, 0x21, 0x00


	//----- nvinfo : EIATTR_KPARAM_INFO
	.align		4
.L_9:
        /*0018*/ 	.byte	0x04, 0x17
        /*001a*/ 	.short	(.L_11 - .L_10)
.L_10:
        /*001c*/ 	.word	0x00000000
        /*0020*/ 	.short	0x0000
        /*0022*/ 	.short	0x0000
        /*0024*/ 	.byte	0x00, 0xf5, 0x21, 0x00


	//----- nvinfo : EIATTR_SPARSE_MMA_MASK
	.align		4
.L_11:
        /*0028*/ 	.byte	0x03, 0x50
        /*002a*/ 	.short	0x0000


	//----- nvinfo : EIATTR_MAXREG_COUNT
	.align		4
        /*002c*/ 	.byte	0x03, 0x1b
        /*002e*/ 	.short	0x00ff


	//----- nvinfo : EIATTR_MERCURY_ISA_VERSION
	.align		4
        /*0030*/ 	.byte	0x03, 0x5f
        /*0032*/ 	.short	0x0101


	//----- nvinfo : EIATTR_VRC_CTA_INIT_COUNT
	.align		4
        /*0034*/ 	.byte	0x02, 0x4a
	.zero		1
	.zero		1


	//----- nvinfo : EIATTR_EXIT_INSTR_OFFSETS
	.align		4
        /*0038*/ 	.byte	0x04, 0x1c
        /*003a*/ 	.short	(.L_13 - .L_12)


	//   ....[0]....
.L_12:
        /*003c*/ 	.word	0x000000d0


	//----- nvinfo : EIATTR_CBANK_PARAM_SIZE
	.align		4
.L_13:
        /*0040*/ 	.byte	0x03, 0x19
        /*0042*/ 	.short	0x0010


	//----- nvinfo : EIATTR_PARAM_CBANK
	.align		4
        /*0044*/ 	.byte	0x04, 0x0a
        /*0046*/ 	.short	(.L_15 - .L_14)
	.align		4
.L_14:
        /*0048*/ 	.word	index@(.nv.constant0._Z9kerSquarePiS_)
        /*004c*/ 	.short	0x0380
        /*004e*/ 	.short	0x0010


	//----- nvinfo : EIATTR_SW_WAR
	.align		4
.L_15:
        /*0050*/ 	.byte	0x04, 0x36
        /*0052*/ 	.short	(.L_17 - .L_16)
.L_16:
        /*0054*/ 	.word	0x00000008
.L_17:


//--------------------- .nv.callgraph             --------------------------
	.section	.nv.callgraph,"",@"SHT_CUDA_CALLGRAPH"
	.align	4
	.sectionentsize	8
	.align		4
        /*0000*/ 	.word	0x00000000
	.align		4
        /*0004*/ 	.word	0xffffffff
	.align		4
        /*0008*/ 	.word	0x00000000
	.align		4
        /*000c*/ 	.word	0xfffffffe
	.align		4
        /*0010*/ 	.word	0x00000000
	.align		4
        /*0014*/ 	.word	0xfffffffd
	.align		4
        /*0018*/ 	.word	0x00000000
	.align		4
        /*001c*/ 	.word	0xfffffffc


//--------------------- .text._Z9kerSquarePiS_    --------------------------
	.section	.text._Z9kerSquarePiS_,"ax",@progbits
	.align	128
        .global         _Z9kerSquarePiS_
        .type           _Z9kerSquarePiS_,@function
        .size           _Z9kerSquarePiS_,(.L_x_1 - _Z9kerSquarePiS_)
        .other          _Z9kerSquarePiS_,@"STO_CUDA_ENTRY STV_DEFAULT"
_Z9kerSquarePiS_:
.text._Z9kerSquarePiS_:
[----:B------:R-:W-:Y:S01]  /*0000*/  LDC R1, c[0x0][0x37c] ;  /* 0x0000df00ff017b82 */ /* 0x000fe20000000800 */
[----:B------:R-:W0:Y:S07]  /*0010*/  S2R R0, SR_TID.X ;  /* 0x0000000000007919 */ /* 0x000e2e0000002100 */
[----:B------:R-:W0:Y:S01]  /*0020*/  S2UR UR6, SR_CTAID.X ;  /* 0x00000000000679c3 */ /* 0x000e220000002500 */
[----:B------:R-:W1:Y:S07]  /*0030*/  LDCU.64 UR4, c[0x0][0x358] ;  /* 0x00006b00ff0477ac */ /* 0x000e6e0008000a00 */
[----:B------:R-:W0:Y:S08]  /*0040*/  LDC R7, c[0x0][0x360] ;  /* 0x0000d800ff077b82 */ /* 0x000e300000000800 */
[----:B------:R-:W2:Y:S08]  /*0050*/  LDC.64 R2, c[0x0][0x380] ;  /* 0x0000e000ff027b82 */ /* 0x000eb00000000a00 */
[----:B------:R-:W3:Y:S01]  /*0060*/  LDC.64 R4, c[0x0][0x388] ;  /* 0x0000e200ff047b82 */ /* 0x000ee20000000a00 */
[----:B0-----:R-:W-:-:S04]  /*0070*/  IMAD R7, R7, UR6, R0 ;  /* 0x0000000607077c24 */ /* 0x001fc8000f8e0200 */
[----:B--2---:R-:W-:-:S06]  /*0080*/  IMAD.WIDE R2, R7, 0x4, R2 ;  /* 0x0000000407027825 */ /* 0x004fcc00078e0202 */
[----:B-1----:R-:W2:Y:S01]  /*0090*/  LDG.E R2, desc[UR4][R2.64] ;  /* 0x0000000402027981 */ /* 0x002ea2000c1e1900 */
[----:B---3--:R-:W-:-:S04]  /*00a0*/  IMAD.WIDE R4, R7, 0x4, R4 ;  /* 0x0000000407047825 */ /* 0x008fc800078e0204 */
[----:B--2---:R-:W-:-:S05]  /*00b0*/  IMAD R7, R2, R2, RZ ;  /* 0x0000000202077224 */ /* 0x004fca00078e02ff */
[----:B------:R-:W-:Y:S01]  /*00c0*/  STG.E desc[UR4][R4.64], R7 ;  /* 0x0000000704007986 */ /* 0x000fe2000c101904 */
[----:B------:R-:W-:Y:S05]  /*00d0*/  EXIT ;  /* 0x000000000000794d */ /* 0x000fea0003800000 */
.L_x_0:
[----:B------:R-:W-:-:S00]  /*00e0*/  BRA `(.L_x_0) ;  /* 0xfffffffc00fc7947 */ /* 0x000fc0000383ffff */
[----:B------:R-:W-:-:S00]  /*00f0*/  NOP ;  /* 0x0000000000007918 */ /* 0x000fc00000000000 */
        /* <DEDUP_REMOVED lines=8> */
.L_x_1:


//--------------------- .nv.shared.reserved.0     --------------------------
	.section	.nv.shared.reserved.0,"aw",@nobits
	.weak		__nv_reservedSMEM_offset_0_alias
	.size		__nv_reservedSMEM_offset_0_alias, 0, 64
	.other		__nv_reservedSMEM_offset_0_alias,@"STO_CUDA_RESERVED_SHARED STV_DEFAULT"
__nv_reservedSMEM_offset_0_alias:
	.zero		0
	.zero		64


//--------------------- .nv.constant0._Z9kerSquarePiS_ --------------------------
	.section	.nv.constant0._Z9kerSquarePiS_,"a",@progbits
	.sectionflags	@""
	.align	4
.nv.constant0._Z9kerSquarePiS_:
	.zero		912


//--------------------- SYMBOLS --------------------------

	.type		.nv.reservedSmem.offset0,@object
	.size		.nv.reservedSmem.offset0,0x4
